//
// Generated by NVIDIA NVVM Compiler
//
// Compiler Build ID: CL-36424714
// Cuda compilation tools, release 13.0, V13.0.88
// Based on NVVM 20.0.0
//

.version 9.0
.target sm_100
.address_size 64

	// .globl	_Z6kernelPiS_

.visible .entry _Z6kernelPiS_(
	.param .u64 .ptr .align 1 _Z6kernelPiS__param_0,
	.param .u64 .ptr .align 1 _Z6kernelPiS__param_1
)
{
	.reg .pred 	%p<34>;
	.reg .b32 	%r<66>;
	.reg .b64 	%rd<139>;

	ld.param.u64 	%rd94, [_Z6kernelPiS__param_0];
	ld.param.u64 	%rd95, [_Z6kernelPiS__param_1];
	cvta.to.global.u64 	%rd1, %rd95;
	cvta.to.global.u64 	%rd2, %rd94;
	mov.u32 	%r1, %tid.x;
	mov.b32 	%r60, 2;
	mov.u32 	%r2, %ntid.x;
	mov.u32 	%r61, %r2;
$L__BB0_1:
	setp.ge.u32 	%p1, %r1, %r61;
	@%p1 bra 	$L__BB0_65;
	mul.lo.s32 	%r5, %r60, %r1;
	cvt.u64.u32 	%rd3, %r5;
	mul.wide.u32 	%rd96, %r5, 4;
	add.s64 	%rd4, %rd2, %rd96;
	shr.u32 	%r35, %r60, 1;
	mul.wide.u32 	%rd97, %r35, 4;
	add.s64 	%rd5, %rd4, %rd97;
	add.s64 	%rd6, %rd5, %rd97;
	max.s32 	%r6, %r60, 1;
	and.b32  	%r7, %r6, 3;
	setp.lt.s32 	%p2, %r60, 4;
	mov.b32 	%r63, 0;
	mov.u64 	%rd125, %rd5;
	mov.u64 	%rd126, %rd5;
	mov.u64 	%rd123, %rd4;
	mov.u64 	%rd124, %rd4;
	@%p2 bra 	$L__BB0_33;
	and.b32  	%r36, %r6, 2147483644;
	neg.s32 	%r62, %r36;
	add.s64 	%rd99, %rd1, %rd96;
	add.s64 	%rd106, %rd99, 8;
	mov.u64 	%rd125, %rd5;
	mov.u64 	%rd126, %rd5;
	mov.u64 	%rd123, %rd4;
	mov.u64 	%rd124, %rd4;
$L__BB0_4:
	setp.ge.u64 	%p3, %rd123, %rd5;
	@%p3 bra 	$L__BB0_10;
	setp.ge.u64 	%p4, %rd125, %rd6;
	@%p4 bra 	$L__BB0_9;
	ld.global.u32 	%r10, [%rd124];
	ld.global.u32 	%r11, [%rd126];
	setp.gt.s32 	%p5, %r10, %r11;
	@%p5 bra 	$L__BB0_8;
	st.global.u32 	[%rd106+-8], %r10;
	add.s64 	%rd123, %rd123, 4;
	add.s64 	%rd124, %rd124, 4;
	bra.uni 	$L__BB0_11;
$L__BB0_8:
	st.global.u32 	[%rd106+-8], %r11;
	add.s64 	%rd125, %rd125, 4;
	add.s64 	%rd126, %rd126, 4;
	bra.uni 	$L__BB0_11;
$L__BB0_9:
	ld.global.u32 	%r38, [%rd124];
	st.global.u32 	[%rd106+-8], %r38;
	add.s64 	%rd123, %rd123, 4;
	add.s64 	%rd124, %rd124, 4;
	bra.uni 	$L__BB0_11;
$L__BB0_10:
	ld.global.u32 	%r37, [%rd126];
	st.global.u32 	[%rd106+-8], %r37;
	add.s64 	%rd125, %rd125, 4;
	add.s64 	%rd126, %rd126, 4;
$L__BB0_11:
	setp.lt.u64 	%p6, %rd123, %rd5;
	@%p6 bra 	$L__BB0_13;
	ld.global.u32 	%r39, [%rd126];
	st.global.u32 	[%rd106+-4], %r39;
	add.s64 	%rd125, %rd125, 4;
	add.s64 	%rd126, %rd126, 4;
	bra.uni 	$L__BB0_18;
$L__BB0_13:
	setp.lt.u64 	%p7, %rd125, %rd6;
	@%p7 bra 	$L__BB0_15;
	ld.global.u32 	%r40, [%rd124];
	st.global.u32 	[%rd106+-4], %r40;
	add.s64 	%rd123, %rd123, 4;
	add.s64 	%rd124, %rd124, 4;
	bra.uni 	$L__BB0_18;
$L__BB0_15:
	ld.global.u32 	%r12, [%rd124];
	ld.global.u32 	%r13, [%rd126];
	setp.gt.s32 	%p8, %r12, %r13;
	@%p8 bra 	$L__BB0_17;
	st.global.u32 	[%rd106+-4], %r12;
	add.s64 	%rd123, %rd123, 4;
	add.s64 	%rd124, %rd124, 4;
	bra.uni 	$L__BB0_18;
$L__BB0_17:
	st.global.u32 	[%rd106+-4], %r13;
	add.s64 	%rd125, %rd125, 4;
	add.s64 	%rd126, %rd126, 4;
$L__BB0_18:
	setp.lt.u64 	%p9, %rd123, %rd5;
	@%p9 bra 	$L__BB0_20;
	ld.global.u32 	%r41, [%rd126];
	st.global.u32 	[%rd106], %r41;
	add.s64 	%rd125, %rd125, 4;
	add.s64 	%rd126, %rd126, 4;
	bra.uni 	$L__BB0_25;
$L__BB0_20:
	setp.lt.u64 	%p10, %rd125, %rd6;
	@%p10 bra 	$L__BB0_22;
	ld.global.u32 	%r42, [%rd124];
	st.global.u32 	[%rd106], %r42;
	add.s64 	%rd123, %rd123, 4;
	add.s64 	%rd124, %rd124, 4;
	bra.uni 	$L__BB0_25;
$L__BB0_22:
	ld.global.u32 	%r14, [%rd124];
	ld.global.u32 	%r15, [%rd126];
	setp.gt.s32 	%p11, %r14, %r15;
	@%p11 bra 	$L__BB0_24;
	st.global.u32 	[%rd106], %r14;
	add.s64 	%rd123, %rd123, 4;
	add.s64 	%rd124, %rd124, 4;
	bra.uni 	$L__BB0_25;
$L__BB0_24:
	st.global.u32 	[%rd106], %r15;
	add.s64 	%rd125, %rd125, 4;
	add.s64 	%rd126, %rd126, 4;
$L__BB0_25:
	setp.lt.u64 	%p12, %rd123, %rd5;
	@%p12 bra 	$L__BB0_27;
	ld.global.u32 	%r43, [%rd126];
	st.global.u32 	[%rd106+4], %r43;
	add.s64 	%rd125, %rd125, 4;
	add.s64 	%rd126, %rd126, 4;
	bra.uni 	$L__BB0_32;
$L__BB0_27:
	setp.lt.u64 	%p13, %rd125, %rd6;
	@%p13 bra 	$L__BB0_29;
	ld.global.u32 	%r44, [%rd124];
	st.global.u32 	[%rd106+4], %r44;
	add.s64 	%rd123, %rd123, 4;
	add.s64 	%rd124, %rd124, 4;
	bra.uni 	$L__BB0_32;
$L__BB0_29:
	ld.global.u32 	%r16, [%rd124];
	ld.global.u32 	%r17, [%rd126];
	setp.gt.s32 	%p14, %r16, %r17;
	@%p14 bra 	$L__BB0_31;
	st.global.u32 	[%rd106+4], %r16;
	add.s64 	%rd123, %rd123, 4;
	add.s64 	%rd124, %rd124, 4;
	bra.uni 	$L__BB0_32;
$L__BB0_31:
	st.global.u32 	[%rd106+4], %r17;
	add.s64 	%rd125, %rd125, 4;
	add.s64 	%rd126, %rd126, 4;
$L__BB0_32:
	and.b32  	%r63, %r6, 2147483644;
	add.s32 	%r62, %r62, 4;
	add.s64 	%rd106, %rd106, 16;
	setp.ne.s32 	%p15, %r62, 0;
	@%p15 bra 	$L__BB0_4;
$L__BB0_33:
	shl.b64 	%rd100, %rd3, 2;
	add.s64 	%rd66, %rd1, %rd100;
	setp.eq.s32 	%p16, %r7, 0;
	@%p16 bra 	$L__BB0_57;
	setp.lt.u64 	%p17, %rd123, %rd5;
	mul.wide.u32 	%rd101, %r63, 4;
	add.s64 	%rd67, %rd66, %rd101;
	@%p17 bra 	$L__BB0_36;
	ld.global.u32 	%r45, [%rd126];
	st.global.u32 	[%rd67], %r45;
	add.s64 	%rd125, %rd125, 4;
	add.s64 	%rd126, %rd126, 4;
	bra.uni 	$L__BB0_41;
$L__BB0_36:
	setp.lt.u64 	%p18, %rd125, %rd6;
	@%p18 bra 	$L__BB0_38;
	ld.global.u32 	%r46, [%rd124];
	st.global.u32 	[%rd67], %r46;
	add.s64 	%rd123, %rd123, 4;
	add.s64 	%rd124, %rd124, 4;
	bra.uni 	$L__BB0_41;
$L__BB0_38:
	ld.global.u32 	%r21, [%rd124];
	ld.global.u32 	%r22, [%rd126];
	setp.gt.s32 	%p19, %r21, %r22;
	@%p19 bra 	$L__BB0_40;
	st.global.u32 	[%rd67], %r21;
	add.s64 	%rd123, %rd123, 4;
	add.s64 	%rd124, %rd124, 4;
	bra.uni 	$L__BB0_41;
$L__BB0_40:
	st.global.u32 	[%rd67], %r22;
	add.s64 	%rd125, %rd125, 4;
	add.s64 	%rd126, %rd126, 4;
$L__BB0_41:
	setp.eq.s32 	%p20, %r7, 1;
	@%p20 bra 	$L__BB0_57;
	setp.lt.u64 	%p21, %rd123, %rd5;
	@%p21 bra 	$L__BB0_44;
	ld.global.u32 	%r47, [%rd126];
	st.global.u32 	[%rd67+4], %r47;
	add.s64 	%rd125, %rd125, 4;
	add.s64 	%rd126, %rd126, 4;
	bra.uni 	$L__BB0_49;
$L__BB0_44:
	setp.lt.u64 	%p22, %rd125, %rd6;
	@%p22 bra 	$L__BB0_46;
	ld.global.u32 	%r48, [%rd124];
	st.global.u32 	[%rd67+4], %r48;
	add.s64 	%rd123, %rd123, 4;
	add.s64 	%rd124, %rd124, 4;
	bra.uni 	$L__BB0_49;
$L__BB0_46:
	ld.global.u32 	%r23, [%rd124];
	ld.global.u32 	%r24, [%rd126];
	setp.gt.s32 	%p23, %r23, %r24;
	@%p23 bra 	$L__BB0_48;
	st.global.u32 	[%rd67+4], %r23;
	add.s64 	%rd123, %rd123, 4;
	add.s64 	%rd124, %rd124, 4;
	bra.uni 	$L__BB0_49;
$L__BB0_48:
	st.global.u32 	[%rd67+4], %r24;
	add.s64 	%rd125, %rd125, 4;
	add.s64 	%rd126, %rd126, 4;
$L__BB0_49:
	setp.eq.s32 	%p24, %r7, 2;
	@%p24 bra 	$L__BB0_57;
	setp.lt.u64 	%p25, %rd123, %rd5;
	@%p25 bra 	$L__BB0_52;
	ld.global.u32 	%r49, [%rd126];
	st.global.u32 	[%rd67+8], %r49;
	bra.uni 	$L__BB0_57;
$L__BB0_52:
	setp.lt.u64 	%p26, %rd125, %rd6;
	@%p26 bra 	$L__BB0_54;
	ld.global.u32 	%r50, [%rd124];
	st.global.u32 	[%rd67+8], %r50;
	bra.uni 	$L__BB0_57;
$L__BB0_54:
	ld.global.u32 	%r25, [%rd124];
	ld.global.u32 	%r26, [%rd126];
	setp.gt.s32 	%p27, %r25, %r26;
	@%p27 bra 	$L__BB0_56;
	st.global.u32 	[%rd67+8], %r25;
	bra.uni 	$L__BB0_57;
$L__BB0_56:
	st.global.u32 	[%rd67+8], %r26;
$L__BB0_57:
	setp.lt.s32 	%p28, %r60, 4;
	mov.b32 	%r65, 0;
	@%p28 bra 	$L__BB0_60;
	and.b32  	%r65, %r6, 2147483644;
	mov.b32 	%r64, 0;
$L__BB0_59:
	mul.wide.u32 	%rd102, %r64, 4;
	add.s64 	%rd103, %rd66, %rd102;
	ld.global.u32 	%r53, [%rd103];
	add.s64 	%rd104, %rd4, %rd102;
	st.global.u32 	[%rd104], %r53;
	ld.global.u32 	%r54, [%rd103+4];
	st.global.u32 	[%rd104+4], %r54;
	ld.global.u32 	%r55, [%rd103+8];
	st.global.u32 	[%rd104+8], %r55;
	ld.global.u32 	%r56, [%rd103+12];
	st.global.u32 	[%rd104+12], %r56;
	add.s32 	%r64, %r64, 4;
	setp.ne.s32 	%p29, %r64, %r65;
	@%p29 bra 	$L__BB0_59;
$L__BB0_60:
	setp.eq.s32 	%p30, %r7, 0;
	@%p30 bra 	$L__BB0_64;
	mul.wide.u32 	%rd105, %r65, 4;
	add.s64 	%rd92, %rd66, %rd105;
	ld.global.u32 	%r57, [%rd92];
	add.s64 	%rd93, %rd4, %rd105;
	st.global.u32 	[%rd93], %r57;
	setp.eq.s32 	%p31, %r7, 1;
	@%p31 bra 	$L__BB0_64;
	ld.global.u32 	%r58, [%rd92+4];
	st.global.u32 	[%rd93+4], %r58;
	setp.eq.s32 	%p32, %r7, 2;
	@%p32 bra 	$L__BB0_64;
	ld.global.u32 	%r59, [%rd92+8];
	st.global.u32 	[%rd93+8], %r59;
$L__BB0_64:
	bar.sync 	0;
$L__BB0_65:
	shr.u32 	%r61, %r61, 1;
	shl.b32 	%r32, %r60, 1;
	setp.le.u32 	%p33, %r60, %r2;
	mov.u32 	%r60, %r32;
	@%p33 bra 	$L__BB0_1;
	ret;

}


// ===== COMPILED SASS (sm_100) =====

	.target	sm_100

	.elftype	@"ET_EXEC"


//--------------------- .note.nv.tkinfo           --------------------------
	.section	.note.nv.tkinfo,"",@"SHT_NOTE"
	.sectionflags	@"SHF_NOTE_NV_TKINFO"
	.tkinfo
        /*0018*/ 	.word	0x00000002
        /*0030*/ 	.string	""
        /*0030*/ 	.string	"ptxas"
        /*0030*/ 	.string	"Cuda compilation tools, release 13.0, V13.0.88"
        /*0030*/ 	.string	"Build cuda_13.0.r13.0/compiler.36424714_0"
        /*0030*/ 	.string	"-arch sm_100 -m 64 "



//--------------------- .note.nv.cuinfo           --------------------------
	.section	.note.nv.cuinfo,"",@"SHT_NOTE"
	.sectionflags	@"SHF_NOTE_NV_CUINFO"
        /*0018*/ 	.short	0x0002
        /*001a*/ 	.short	0x0064
        /*001c*/ 	.short	0x0082
	.zero		2


//--------------------- .nv.info                  --------------------------
	.section	.nv.info,"",@"SHT_CUDA_INFO"
	.align	4


	//----- nvinfo : EIATTR_REGCOUNT
	.align		4
        /*0000*/ 	.byte	0x04, 0x2f
        /*0002*/ 	.short	(.L_1 - .L_0)
	.align		4
.L_0:
        /*0004*/ 	.word	index@(_Z6kernelPiS_)
        /*0008*/ 	.word	0x00000020


	//----- nvinfo : EIATTR_FRAME_SIZE
	.align		4
.L_1:
        /*000c*/ 	.byte	0x04, 0x11
        /*000e*/ 	.short	(.L_3 - .L_2)
	.align		4
.L_2:
        /*0010*/ 	.word	index@(_Z6kernelPiS_)
        /*0014*/ 	.word	0x00000000


	//----- nvinfo : EIATTR_MIN_STACK_SIZE
	.align		4
.L_3:
        /*0018*/ 	.byte	0x04, 0x12
        /*001a*/ 	.short	(.L_5 - .L_4)
	.align		4
.L_4:
        /*001c*/ 	.word	index@(_Z6kernelPiS_)
        /*0020*/ 	.word	0x00000000
.L_5:


//--------------------- .nv.compat                --------------------------
	.section	.nv.compat,"",@"SHT_CUDA_COMPAT_INFO"
	.align	4
        /*0000*/ 	.byte	0x02, 0x09, 0x00, 0x00, 0x02, 0x02, 0x01, 0x00, 0x02, 0x05, 0x05, 0x00, 0x03, 0x07, 0x01, 0x01
        /*0010*/ 	.byte	0x02, 0x03, 0x00, 0x00, 0x02, 0x06, 0x01, 0x00, 0x04, 0x0b, 0x08, 0x00, 0x09, 0x00, 0x00, 0x00
        /*0020*/ 	.byte	0x00, 0x00, 0x00, 0x00


//--------------------- .nv.info._Z6kernelPiS_    --------------------------
	.section	.nv.info._Z6kernelPiS_,"",@"SHT_CUDA_INFO"
	.sectionflags	@""
	.align	4


	//----- nvinfo : EIATTR_CUDA_API_VERSION
	.align		4
        /*0000*/ 	.byte	0x04, 0x37
        /*0002*/ 	.short	(.L_7 - .L_6)
.L_6:
        /*0004*/ 	.word	0x00000082


	//----- nvinfo : EIATTR_KPARAM_INFO
	.align		4
.L_7:
        /*0008*/ 	.byte	0x04, 0x17
        /*000a*/ 	.short	(.L_9 - .L_8)
.L_8:
        /*000c*/ 	.word	0x00000000
        /*0010*/ 	.short	0x0001
        /*0012*/ 	.short	0x0008
        /*0014*/ 	.byte	0x00, 0xf5, 0x21, 0x00


	//----- nvinfo : EIATTR_KPARAM_INFO
	.align		4
.L_9:
        /*0018*/ 	.byte	0x04, 0x17
        /*001a*/ 	.short	(.L_11 - .L_10)
.L_10:
        /*001c*/ 	.word	0x00000000
        /*0020*/ 	.short	0x0000
        /*0022*/ 	.short	0x0000
        /*0024*/ 	.byte	0x00, 0xf5, 0x21, 0x00


	//----- nvinfo : EIATTR_SPARSE_MMA_MASK
	.align		4
.L_11:
        /*0028*/ 	.byte	0x03, 0x50
        /*002a*/ 	.short	0x0000


	//----- nvinfo : EIATTR_MAXREG_COUNT
	.align		4
        /*002c*/ 	.byte	0x03, 0x1b
        /*002e*/ 	.short	0x00ff


	//----- nvinfo : EIATTR_NUM_BARRIERS
	.align		4
        /*0030*/ 	.byte	0x02, 0x4c
        /*0032*/ 	.byte	0x01
	.zero		1


	//----- nvinfo : EIATTR_MERCURY_ISA_VERSION
	.align		4
        /*0034*/ 	.byte	0x03, 0x5f
        /*0036*/ 	.short	0x0101


	//----- nvinfo : EIATTR_VRC_CTA_INIT_COUNT
	.align		4
        /*0038*/ 	.byte	0x02, 0x4a
	.zero		1
	.zero		1


	//----- nvinfo : EIATTR_EXIT_INSTR_OFFSETS
	.align		4
        /*003c*/ 	.byte	0x04, 0x1c
        /*003e*/ 	.short	(.L_13 - .L_12)


	//   ....[0]....
.L_12:
        /*0040*/ 	.word	0x000015d0


	//----- nvinfo : EIATTR_CRS_STACK_SIZE
	.align		4
.L_13:
        /*0044*/ 	.byte	0x04, 0x1e
        /*0046*/ 	.short	(.L_15 - .L_14)
.L_14:
        /*0048*/ 	.word	0x00000000


	//----- nvinfo : EIATTR_CBANK_PARAM_SIZE
	.align		4
.L_15:
        /*004c*/ 	.byte	0x03, 0x19
        /*004e*/ 	.short	0x0010


	//----- nvinfo : EIATTR_PARAM_CBANK
	.align		4
        /*0050*/ 	.byte	0x04, 0x0a
        /*0052*/ 	.short	(.L_17 - .L_16)
	.align		4
.L_16:
        /*0054*/ 	.word	index@(.nv.constant0._Z6kernelPiS_)
        /*0058*/ 	.short	0x0380
        /*005a*/ 	.short	0x0010


	//----- nvinfo : EIATTR_SW_WAR
	.align		4
.L_17:
        /*005c*/ 	.byte	0x04, 0x36
        /*005e*/ 	.short	(.L_19 - .L_18)
.L_18:
        /*0060*/ 	.word	0x00000008
.L_19:


//--------------------- .nv.callgraph             --------------------------
	.section	.nv.callgraph,"",@"SHT_CUDA_CALLGRAPH"
	.align	4
	.sectionentsize	8
	.align		4
        /*0000*/ 	.word	0x00000000
	.align		4
        /*0004*/ 	.word	0xffffffff
	.align		4
        /*0008*/ 	.word	0x00000000
	.align		4
        /*000c*/ 	.word	0xfffffffe
	.align		4
        /*0010*/ 	.word	0x00000000
	.align		4
        /*0014*/ 	.word	0xfffffffd
	.align		4
        /*0018*/ 	.word	0x00000000
	.align		4
        /*001c*/ 	.word	0xfffffffc


//--------------------- .text._Z6kernelPiS_       --------------------------
	.section	.text._Z6kernelPiS_,"ax",@progbits
	.align	128
        .global         _Z6kernelPiS_
        .type           _Z6kernelPiS_,@function
        .size           _Z6kernelPiS_,(.L_x_38 - _Z6kernelPiS_)
        .other          _Z6kernelPiS_,@"STO_CUDA_ENTRY STV_DEFAULT"
_Z6kernelPiS_:
.text._Z6kernelPiS_:
[----:B------:R-:W-:Y:S01]  /*0000*/  LDC R1, c[0x0][0x37c] ;  /* 0x0000df00ff017b82 */ /* 0x000fe20000000800 */
[----:B------:R-:W0:Y:S01]  /*0010*/  S2R R0, SR_TID.X ;  /* 0x0000000000007919 */ /* 0x000e220000002100 */
[----:B------:R-:W1:Y:S01]  /*0020*/  LDCU UR6, c[0x0][0x360] ;  /* 0x00006c00ff0677ac */ /* 0x000e620008000800 */
[----:B------:R-:W-:Y:S01]  /*0030*/  IMAD.MOV.U32 R3, RZ, RZ, 0x2 ;  /* 0x00000002ff037424 */ /* 0x000fe200078e00ff */
[----:B------:R-:W2:Y:S01]  /*0040*/  LDCU.64 UR4, c[0x0][0x358] ;  /* 0x00006b00ff0477ac */ /* 0x000ea20008000a00 */
[----:B-1----:R-:W-:-:S07]  /*0050*/  IMAD.U32 R5, RZ, RZ, UR6 ;  /* 0x00000006ff057e24 */ /* 0x002fce000f8e00ff */
.L_x_36:
[----:B0-----:R-:W-:-:S13]  /*0060*/  ISETP.GE.U32.AND P0, PT, R0, R5, PT ;  /* 0x000000050000720c */ /* 0x001fda0003f06070 */
[----:B-1234-:R-:W-:Y:S05]  /*0070*/  @P0 BRA `(.L_x_0) ;  /* 0x0000001400440947 */ /* 0x01efea0003800000 */
[----:B------:R-:W0:Y:S01]  /*0080*/  LDC.64 R10, c[0x0][0x380] ;  /* 0x0000e000ff0a7b82 */ /* 0x000e220000000a00 */
[----:B------:R-:W-:Y:S01]  /*0090*/  IMAD R2, R0, R3, RZ ;  /* 0x0000000300027224 */ /* 0x000fe200078e02ff */
[C---:B------:R-:W-:Y:S01]  /*00a0*/  ISETP.GE.AND P0, PT, R3.reuse, 0x4, PT ;  /* 0x000000040300780c */ /* 0x040fe20003f06270 */
[----:B------:R-:W-:Y:S01]  /*00b0*/  BSSY.RECONVERGENT B1, `(.L_x_1) ;  /* 0x00000b2000017945 */ /* 0x000fe20003800200 */
[----:B------:R-:W-:Y:S01]  /*00c0*/  SHF.R.U32.HI R15, RZ, 0x1, R3 ;  /* 0x00000001ff0f7819 */ /* 0x000fe20000011603 */
[----:B------:R-:W-:Y:S01]  /*00d0*/  IMAD.MOV.U32 R20, RZ, RZ, RZ ;  /* 0x000000ffff147224 */ /* 0x000fe200078e00ff */
[----:B------:R-:W-:-:S04]  /*00e0*/  VIMNMX R4, PT, PT, R3, 0x1, !PT ;  /* 0x0000000103047848 */ /* 0x000fc80007fe0100 */
[----:B------:R-:W-:Y:S01]  /*00f0*/  LOP3.LUT R6, R4, 0x3, RZ, 0xc0, !PT ;  /* 0x0000000304067812 */ /* 0x000fe200078ec0ff */
[----:B0-----:R-:W-:-:S04]  /*0100*/  IMAD.WIDE.U32 R10, R2, 0x4, R10 ;  /* 0x00000004020a7825 */ /* 0x001fc800078e000a */
[--C-:B------:R-:W-:Y:S02]  /*0110*/  IMAD.MOV.U32 R25, RZ, RZ, R10.reuse ;  /* 0x000000ffff197224 */ /* 0x100fe400078e000a */
[----:B------:R-:W-:-:S04]  /*0120*/  IMAD.WIDE.U32 R12, R15, 0x4, R10 ;  /* 0x000000040f0c7825 */ /* 0x000fc800078e000a */
[--C-:B------:R-:W-:Y:S02]  /*0130*/  IMAD.MOV.U32 R7, RZ, RZ, R11.reuse ;  /* 0x000000ffff077224 */ /* 0x100fe400078e000b */
[----:B------:R-:W-:Y:S02]  /*0140*/  IMAD.MOV.U32 R8, RZ, RZ, R10 ;  /* 0x000000ffff087224 */ /* 0x000fe400078e000a */
[----:B------:R-:W-:Y:S02]  /*0150*/  IMAD.MOV.U32 R9, RZ, RZ, R11 ;  /* 0x000000ffff097224 */ /* 0x000fe400078e000b */
[----:B------:R-:W-:-:S04]  /*0160*/  IMAD.WIDE.U32 R14, R15, 0x4, R12 ;  /* 0x000000040f0e7825 */ /* 0x000fc800078e000c */
[--C-:B------:R-:W-:Y:S02]  /*0170*/  IMAD.MOV.U32 R21, RZ, RZ, R12.reuse ;  /* 0x000000ffff157224 */ /* 0x100fe400078e000c */
[--C-:B------:R-:W-:Y:S02]  /*0180*/  IMAD.MOV.U32 R23, RZ, RZ, R13.reuse ;  /* 0x000000ffff177224 */ /* 0x100fe400078e000d */
[----:B------:R-:W-:Y:S02]  /*0190*/  IMAD.MOV.U32 R18, RZ, RZ, R12 ;  /* 0x000000ffff127224 */ /* 0x000fe400078e000c */
[----:B------:R-:W-:Y:S01]  /*01a0*/  IMAD.MOV.U32 R19, RZ, RZ, R13 ;  /* 0x000000ffff137224 */ /* 0x000fe200078e000d */
[----:B------:R-:W-:Y:S06]  /*01b0*/  @!P0 BRA `(.L_x_2) ;  /* 0x0000000800848947 */ /* 0x000fec0003800000 */
[----:B------:R-:W0:Y:S01]  /*01c0*/  LDC.64 R8, c[0x0][0x388] ;  /* 0x0000e200ff087b82 */ /* 0x000e220000000a00 */
[----:B------:R-:W-:Y:S01]  /*01d0*/  LOP3.LUT R20, R4, 0x7ffffffc, RZ, 0xc0, !PT ;  /* 0x7ffffffc04147812 */ /* 0x000fe200078ec0ff */
[----:B------:R-:W-:Y:S01]  /*01e0*/  BSSY.RECONVERGENT B0, `(.L_x_2) ;  /* 0x000009e000007945 */ /* 0x000fe20003800200 */
[--C-:B------:R-:W-:Y:S02]  /*01f0*/  IMAD.MOV.U32 R21, RZ, RZ, R12.reuse ;  /* 0x000000ffff157224 */ /* 0x100fe400078e000c */
[--C-:B------:R-:W-:Y:S02]  /*0200*/  IMAD.MOV.U32 R23, RZ, RZ, R13.reuse ;  /* 0x000000ffff177224 */ /* 0x100fe400078e000d */
[----:B------:R-:W-:Y:S02]  /*0210*/  IMAD.MOV.U32 R18, RZ, RZ, R12 ;  /* 0x000000ffff127224 */ /* 0x000fe400078e000c */
[----:B------:R-:W-:Y:S02]  /*0220*/  IMAD.MOV.U32 R19, RZ, RZ, R13 ;  /* 0x000000ffff137224 */ /* 0x000fe400078e000d */
[----:B------:R-:W-:-:S02]  /*0230*/  IMAD.MOV.U32 R25, RZ, RZ, R10 ;  /* 0x000000ffff197224 */ /* 0x000fc400078e000a */
[----:B------:R-:W-:Y:S02]  /*0240*/  IMAD.MOV.U32 R7, RZ, RZ, R11 ;  /* 0x000000ffff077224 */ /* 0x000fe400078e000b */
[----:B------:R-:W-:Y:S02]  /*0250*/  IMAD.MOV R22, RZ, RZ, -R20 ;  /* 0x000000ffff167224 */ /* 0x000fe400078e0a14 */
[----:B0-----:R-:W-:-:S03]  /*0260*/  IMAD.WIDE.U32 R8, R2, 0x4, R8 ;  /* 0x0000000402087825 */ /* 0x001fc600078e0008 */
[----:B------:R-:W-:Y:S01]  /*0270*/  IADD3 R16, P0, PT, R8, 0x8, RZ ;  /* 0x0000000808107810 */ /* 0x000fe20007f1e0ff */
[----:B------:R-:W-:-:S04]  /*0280*/  IMAD.MOV.U32 R8, RZ, RZ, R10 ;  /* 0x000000ffff087224 */ /* 0x000fc800078e000a */
[----:B------:R-:W-:Y:S02]  /*0290*/  IMAD.X R17, RZ, RZ, R9, P0 ;  /* 0x000000ffff117224 */ /* 0x000fe400000e0609 */
[----:B------:R-:W-:-:S07]  /*02a0*/  IMAD.MOV.U32 R9, RZ, RZ, R11 ;  /* 0x000000ffff097224 */ /* 0x000fce00078e000b */
.L_x_19:
[----:B------:R-:W-:Y:S01]  /*02b0*/  ISETP.GE.U32.AND P0, PT, R25, R12, PT ;  /* 0x0000000c1900720c */ /* 0x000fe20003f06070 */
[----:B------:R-:W-:Y:S01]  /*02c0*/  VIADD R22, R22, 0x4 ;  /* 0x0000000416167836 */ /* 0x000fe20000000000 */
[----:B------:R-:W-:Y:S02]  /*02d0*/  BSSY.RECONVERGENT B2, `(.L_x_3) ;  /* 0x0000022000027945 */ /* 0x000fe40003800200 */
[----:B------:R-:W-:Y:S02]  /*02e0*/  ISETP.GE.U32.AND.EX P0, PT, R7, R13, PT, P0 ;  /* 0x0000000d0700720c */ /* 0x000fe40003f06100 */
[----:B------:R-:W-:-:S11]  /*02f0*/  ISETP.NE.AND P1, PT, R22, RZ, PT ;  /* 0x000000ff1600720c */ /* 0x000fd60003f25270 */
[----:B------:R-:W-:Y:S05]  /*0300*/  @P0 BRA `(.L_x_4) ;  /* 0x0000000000600947 */ /* 0x000fea0003800000 */
[----:B------:R-:W-:-:S04]  /*0310*/  ISETP.GE.U32.AND P0, PT, R21, R14, PT ;  /* 0x0000000e1500720c */ /* 0x000fc80003f06070 */
[----:B------:R-:W-:-:S13]  /*0320*/  ISETP.GE.U32.AND.EX P0, PT, R23, R15, PT, P0 ;  /* 0x0000000f1700720c */ /* 0x000fda0003f06100 */
[----:B------:R-:W-:Y:S05]  /*0330*/  @P0 BRA `(.L_x_5) ;  /* 0x0000000000380947 */ /* 0x000fea0003800000 */
[----:B--2---:R-:W2:Y:S04]  /*0340*/  LDG.E R27, desc[UR4][R8.64] ;  /* 0x00000004081b7981 */ /* 0x004ea8000c1e1900 */
[----:B------:R-:W2:Y:S02]  /*0350*/  LDG.E R24, desc[UR4][R18.64] ;  /* 0x0000000412187981 */ /* 0x000ea4000c1e1900 */
[----:B--2---:R-:W-:-:S13]  /*0360*/  ISETP.GT.AND P0, PT, R27, R24, PT ;  /* 0x000000181b00720c */ /* 0x004fda0003f04270 */
[----:B------:R1:W-:Y:S01]  /*0370*/  @!P0 STG.E desc[UR4][R16.64+-0x8], R27 ;  /* 0xfffff81b10008986 */ /* 0x0003e2000c101904 */
[----:B------:R-:W-:Y:S02]  /*0380*/  @!P0 IADD3 R25, P2, PT, R25, 0x4, RZ ;  /* 0x0000000419198810 */ /* 0x000fe40007f5e0ff */
[----:B------:R-:W-:Y:S01]  /*0390*/  @!P0 IADD3 R8, P3, PT, R8, 0x4, RZ ;  /* 0x0000000408088810 */ /* 0x000fe20007f7e0ff */
[----:B------:R1:W-:Y:S01]  /*03a0*/  @P0 STG.E desc[UR4][R16.64+-0x8], R24 ;  /* 0xfffff81810000986 */ /* 0x0003e2000c101904 */
[----:B------:R-:W-:Y:S01]  /*03b0*/  @P0 IADD3 R21, P4, PT, R21, 0x4, RZ ;  /* 0x0000000415150810 */ /* 0x000fe20007f9e0ff */
[----:B------:R-:W-:Y:S01]  /*03c0*/  @!P0 IMAD.X R7, RZ, RZ, R7, P2 ;  /* 0x000000ffff078224 */ /* 0x000fe200010e0607 */
[----:B------:R-:W-:Y:S01]  /*03d0*/  @P0 IADD3 R18, P5, PT, R18, 0x4, RZ ;  /* 0x0000000412120810 */ /* 0x000fe20007fbe0ff */
[----:B------:R-:W-:Y:S02]  /*03e0*/  @!P0 IMAD.X R9, RZ, RZ, R9, P3 ;  /* 0x000000ffff098224 */ /* 0x000fe400018e0609 */
[----:B------:R-:W-:-:S02]  /*03f0*/  @P0 IMAD.X R23, RZ, RZ, R23, P4 ;  /* 0x000000ffff170224 */ /* 0x000fc400020e0617 */
[----:B------:R-:W-:Y:S01]  /*0400*/  @P0 IMAD.X R19, RZ, RZ, R19, P5 ;  /* 0x000000ffff130224 */ /* 0x000fe200028e0613 */
[----:B------:R-:W-:Y:S07]  /*0410*/  BRA `(.L_x_6) ;  /* 0x0000000000347947 */ /* 0x000fee0003800000 */
.L_x_5:
[----:B--2---:R0:W2:Y:S01]  /*0420*/  LDG.E R27, desc[UR4][R8.64] ;  /* 0x00000004081b7981 */ /* 0x0040a2000c1e1900 */
[----:B------:R-:W-:-:S05]  /*0430*/  IADD3 R25, P0, PT, R25, 0x4, RZ ;  /* 0x0000000419197810 */ /* 0x000fca0007f1e0ff */
[----:B------:R-:W-:Y:S01]  /*0440*/  IMAD.X R7, RZ, RZ, R7, P0 ;  /* 0x000000ffff077224 */ /* 0x000fe200000e0607 */
[----:B0-----:R-:W-:-:S05]  /*0450*/  IADD3 R8, P2, PT, R8, 0x4, RZ ;  /* 0x0000000408087810 */ /* 0x001fca0007f5e0ff */
[----:B------:R-:W-:Y:S01]  /*0460*/  IMAD.X R9, RZ, RZ, R9, P2 ;  /* 0x000000ffff097224 */ /* 0x000fe200010e0609 */
[----:B--2---:R2:W-:Y:S01]  /*0470*/  STG.E desc[UR4][R16.64+-0x8], R27 ;  /* 0xfffff81b10007986 */ /* 0x0045e2000c101904 */
[----:B------:R-:W-:Y:S06]  /*0480*/  BRA `(.L_x_6) ;  /* 0x0000000000187947 */ /* 0x000fec0003800000 */
.L_x_4:
[----:B--2---:R0:W2:Y:S01]  /*0490*/  LDG.E R27, desc[UR4][R18.64] ;  /* 0x00000004121b7981 */ /* 0x0040a2000c1e1900 */
[----:B------:R-:W-:-:S05]  /*04a0*/  IADD3 R21, P0, PT, R21, 0x4, RZ ;  /* 0x0000000415157810 */ /* 0x000fca0007f1e0ff */
[----:B------:R-:W-:Y:S01]  /*04b0*/  IMAD.X R23, RZ, RZ, R23, P0 ;  /* 0x000000ffff177224 */ /* 0x000fe200000e0617 */
[----:B0-----:R-:W-:-:S05]  /*04c0*/  IADD3 R18, P2, PT, R18, 0x4, RZ ;  /* 0x0000000412127810 */ /* 0x001fca0007f5e0ff */
[----:B------:R-:W-:Y:S01]  /*04d0*/  IMAD.X R19, RZ, RZ, R19, P2 ;  /* 0x000000ffff137224 */ /* 0x000fe200010e0613 */
[----:B--2---:R0:W-:Y:S07]  /*04e0*/  STG.E desc[UR4][R16.64+-0x8], R27 ;  /* 0xfffff81b10007986 */ /* 0x0041ee000c101904 */
.L_x_6:
[----:B------:R-:W-:Y:S05]  /*04f0*/  BSYNC.RECONVERGENT B2 ;  /* 0x0000000000027941 */ /* 0x000fea0003800200 */
.L_x_3:
[----:B------:R-:W-:Y:S01]  /*0500*/  ISETP.GE.U32.AND P0, PT, R25, R12, PT ;  /* 0x0000000c1900720c */ /* 0x000fe20003f06070 */
[----:B------:R-:W-:Y:S03]  /*0510*/  BSSY.RECONVERGENT B2, `(.L_x_7) ;  /* 0x0000021000027945 */ /* 0x000fe60003800200 */
[----:B------:R-:W-:-:S13]  /*0520*/  ISETP.GE.U32.AND.EX P0, PT, R7, R13, PT, P0 ;  /* 0x0000000d0700720c */ /* 0x000fda0003f06100 */
[----:B------:R-:W-:Y:S05]  /*0530*/  @!P0 BRA `(.L_x_8) ;  /* 0x00000000001c8947 */ /* 0x000fea0003800000 */
[----:B012---:R0:W2:Y:S01]  /*0540*/  LDG.E R27, desc[UR4][R18.64] ;  /* 0x00000004121b7981 */ /* 0x0070a2000c1e1900 */
[----:B------:R-:W-:-:S05]  /*0550*/  IADD3 R21, P0, PT, R21, 0x4, RZ ;  /* 0x0000000415157810 */ /* 0x000fca0007f1e0ff */
[----:B------:R-:W-:Y:S01]  /*0560*/  IMAD.X R23, RZ, RZ, R23, P0 ;  /* 0x000000ffff177224 */ /* 0x000fe200000e0617 */
[----:B0-----:R-:W-:-:S05]  /*0570*/  IADD3 R18, P2, PT, R18, 0x4, RZ ;  /* 0x0000000412127810 */ /* 0x001fca0007f5e0ff */
[----:B------:R-:W-:Y:S01]  /*0580*/  IMAD.X R19, RZ, RZ, R19, P2 ;  /* 0x000000ffff137224 */ /* 0x000fe200010e0613 */
[----:B--2---:R0:W-:Y:S01]  /*0590*/  STG.E desc[UR4][R16.64+-0x4], R27 ;  /* 0xfffffc1b10007986 */ /* 0x0041e2000c101904 */
[----:B------:R-:W-:Y:S06]  /*05a0*/  BRA `(.L_x_9) ;  /* 0x00000000005c7947 */ /* 0x000fec0003800000 */
.L_x_8:
[----:B------:R-:W-:-:S04]  /*05b0*/  ISETP.GE.U32.AND P0, PT, R21, R14, PT ;  /* 0x0000000e1500720c */ /* 0x000fc80003f06070 */
        /* <DEDUP_REMOVED lines=9> */
.L_x_10:
[----:B012---:R-:W2:Y:S04]  /*0650*/  LDG.E R27, desc[UR4][R8.64] ;  /* 0x00000004081b7981 */ /* 0x007ea8000c1e1900 */
        /* <DEDUP_REMOVED lines=11> */
[----:B------:R-:W-:-:S08]  /*0710*/  @P0 IMAD.X R19, RZ, RZ, R19, P5 ;  /* 0x000000ffff130224 */ /* 0x000fd000028e0613 */
.L_x_9:
[----:B------:R-:W-:Y:S05]  /*0720*/  BSYNC.RECONVERGENT B2 ;  /* 0x0000000000027941 */ /* 0x000fea0003800200 */
.L_x_7:
        /* <DEDUP_REMOVED lines=11> */
.L_x_12:
        /* <DEDUP_REMOVED lines=10> */
.L_x_14:
        /* <DEDUP_REMOVED lines=13> */
.L_x_13:
[----:B------:R-:W-:Y:S05]  /*0950*/  BSYNC.RECONVERGENT B2 ;  /* 0x0000000000027941 */ /* 0x000fea0003800200 */
.L_x_11:
        /* <DEDUP_REMOVED lines=11> */
.L_x_16:
        /* <DEDUP_REMOVED lines=10> */
.L_x_18:
        /* <DEDUP_REMOVED lines=13> */
.L_x_17:
[----:B------:R-:W-:Y:S05]  /*0b80*/  BSYNC.RECONVERGENT B2 ;  /* 0x0000000000027941 */ /* 0x000fea0003800200 */
.L_x_15:
[----:B012---:R-:W-:-:S05]  /*0b90*/  IADD3 R16, P0, PT, R16, 0x10, RZ ;  /* 0x0000001010107810 */ /* 0x007fca0007f1e0ff */
[----:B------:R-:W-:Y:S01]  /*0ba0*/  IMAD.X R17, RZ, RZ, R17, P0 ;  /* 0x000000ffff117224 */ /* 0x000fe200000e0611 */
[----:B------:R-:W-:Y:S07]  /*0bb0*/  @P1 BRA `(.L_x_19) ;  /* 0xfffffff400bc1947 */ /* 0x000fee000383ffff */
[----:B------:R-:W-:Y:S05]  /*0bc0*/  BSYNC.RECONVERGENT B0 ;  /* 0x0000000000007941 */ /* 0x000fea0003800200 */
.L_x_2:
[----:B--2---:R-:W-:Y:S05]  /*0bd0*/  BSYNC.RECONVERGENT B1 ;  /* 0x0000000000017941 */ /* 0x004fea0003800200 */
.L_x_1:
[----:B------:R-:W0:Y:S01]  /*0be0*/  LDCU.64 UR8, c[0x0][0x388] ;  /* 0x00007100ff0877ac */ /* 0x000e220008000a00 */
[----:B------:R-:W-:Y:S01]  /*0bf0*/  ISETP.NE.AND P0, PT, R6, RZ, PT ;  /* 0x000000ff0600720c */ /* 0x000fe20003f05270 */
[----:B------:R-:W-:Y:S01]  /*0c00*/  BSSY.RECONVERGENT B0, `(.L_x_20) ;  /* 0x0000074000007945 */ /* 0x000fe20003800200 */
[----:B0-----:R-:W-:-:S04]  /*0c10*/  LEA R16, P1, R2, UR8, 0x2 ;  /* 0x0000000802107c11 */ /* 0x001fc8000f8210ff */
[----:B------:R-:W-:-:S07]  /*0c20*/  LEA.HI.X R17, R2, UR9, RZ, 0x2, P1 ;  /* 0x0000000902117c11 */ /* 0x000fce00088f14ff */
[----:B------:R-:W-:Y:S05]  /*0c30*/  @!P0 BRA `(.L_x_21) ;  /* 0x0000000400c08947 */ /* 0x000fea0003800000 */
[----:B------:R-:W-:Y:S01]  /*0c40*/  ISETP.GE.U32.AND P0, PT, R25, R12, PT ;  /* 0x0000000c1900720c */ /* 0x000fe20003f06070 */
[----:B------:R-:W-:Y:S01]  /*0c50*/  BSSY.RECONVERGENT B1, `(.L_x_22) ;  /* 0x000002c000017945 */ /* 0x000fe20003800200 */
[----:B------:R-:W-:Y:S02]  /*0c60*/  IMAD.MOV.U32 R22, RZ, RZ, R8 ;  /* 0x000000ffff167224 */ /* 0x000fe400078e0008 */
[----:B------:R-:W-:Y:S01]  /*0c70*/  ISETP.GE.U32.AND.EX P0, PT, R7, R13, PT, P0 ;  /* 0x0000000d0700720c */ /* 0x000fe20003f06100 */
[----:B------:R-:W-:Y:S02]  /*0c80*/  IMAD.MOV.U32 R29, RZ, RZ, R9 ;  /* 0x000000ffff1d7224 */ /* 0x000fe400078e0009 */
[----:B------:R-:W-:Y:S02]  /*0c90*/  IMAD.MOV.U32 R2, RZ, RZ, R18 ;  /* 0x000000ffff027224 */ /* 0x000fe400078e0012 */
[----:B------:R-:W-:Y:S02]  /*0ca0*/  IMAD.MOV.U32 R27, RZ, RZ, R19 ;  /* 0x000000ffff1b7224 */ /* 0x000fe400078e0013 */
[----:B------:R-:W-:-:S06]  /*0cb0*/  IMAD.WIDE.U32 R8, R20, 0x4, R16 ;  /* 0x0000000414087825 */ /* 0x000fcc00078e0010 */
[----:B------:R-:W-:Y:S05]  /*0cc0*/  @!P0 BRA `(.L_x_23) ;  /* 0x0000000000248947 */ /* 0x000fea0003800000 */
[----:B------:R-:W-:Y:S02]  /*0cd0*/  IMAD.MOV.U32 R19, RZ, RZ, R27 ;  /* 0x000000ffff137224 */ /* 0x000fe400078e001b */
[----:B------:R-:W-:-:S05]  /*0ce0*/  IMAD.MOV.U32 R18, RZ, RZ, R2 ;  /* 0x000000ffff127224 */ /* 0x000fca00078e0002 */
[----:B------:R-:W2:Y:S01]  /*0cf0*/  LDG.E R19, desc[UR4][R18.64] ;  /* 0x0000000412137981 */ /* 0x000ea2000c1e1900 */
[----:B------:R-:W-:Y:S02]  /*0d00*/  IADD3 R21, P0, PT, R21, 0x4, RZ ;  /* 0x0000000415157810 */ /* 0x000fe40007f1e0ff */
[----:B------:R-:W-:-:S03]  /*0d10*/  IADD3 R2, P1, PT, R2, 0x4, RZ ;  /* 0x0000000402027810 */ /* 0x000fc60007f3e0ff */
[----:B------:R-:W-:Y:S02]  /*0d20*/  IMAD.X R23, RZ, RZ, R23, P0 ;  /* 0x000000ffff177224 */ /* 0x000fe400000e0617 */
[----:B------:R-:W-:Y:S01]  /*0d30*/  IMAD.X R27, RZ, RZ, R27, P1 ;  /* 0x000000ffff1b7224 */ /* 0x000fe200008e061b */
[----:B--2---:R2:W-:Y:S01]  /*0d40*/  STG.E desc[UR4][R8.64], R19 ;  /* 0x0000001308007986 */ /* 0x0045e2000c101904 */
[----:B------:R-:W-:Y:S06]  /*0d50*/  BRA `(.L_x_24) ;  /* 0x00000000006c7947 */ /* 0x000fec0003800000 */
.L_x_23:
[----:B------:R-:W-:-:S04]  /*0d60*/  ISETP.GE.U32.AND P0, PT, R21, R14, PT ;  /* 0x0000000e1500720c */ /* 0x000fc80003f06070 */
[----:B------:R-:W-:-:S13]  /*0d70*/  ISETP.GE.U32.AND.EX P0, PT, R23, R15, PT, P0 ;  /* 0x0000000f1700720c */ /* 0x000fda0003f06100 */
        /* <DEDUP_REMOVED lines=10> */
.L_x_25:
[----:B------:R-:W-:Y:S02]  /*0e20*/  IMAD.MOV.U32 R28, RZ, RZ, R22 ;  /* 0x000000ffff1c7224 */ /* 0x000fe400078e0016 */
[----:B------:R-:W-:-:S03]  /*0e30*/  IMAD.MOV.U32 R26, RZ, RZ, R2 ;  /* 0x000000ffff1a7224 */ /* 0x000fc600078e0002 */
[----:B------:R-:W2:Y:S04]  /*0e40*/  LDG.E R19, desc[UR4][R28.64] ;  /* 0x000000041c137981 */ /* 0x000ea8000c1e1900 */
        /* <DEDUP_REMOVED lines=12> */
.L_x_24:
[----:B------:R-:W-:Y:S05]  /*0f10*/  BSYNC.RECONVERGENT B1 ;  /* 0x0000000000017941 */ /* 0x000fea0003800200 */
.L_x_22:
[----:B------:R-:W-:-:S13]  /*0f20*/  ISETP.NE.AND P0, PT, R6, 0x1, PT ;  /* 0x000000010600780c */ /* 0x000fda0003f05270 */
[----:B------:R-:W-:Y:S05]  /*0f30*/  @!P0 BRA `(.L_x_21) ;  /* 0x0000000400008947 */ /* 0x000fea0003800000 */
[----:B------:R-:W-:Y:S01]  /*0f40*/  ISETP.GE.U32.AND P0, PT, R25, R12, PT ;  /* 0x0000000c1900720c */ /* 0x000fe20003f06070 */
[----:B------:R-:W-:Y:S03]  /*0f50*/  BSSY.RECONVERGENT B1, `(.L_x_26) ;  /* 0x0000029000017945 */ /* 0x000fe60003800200 */
[----:B------:R-:W-:-:S13]  /*0f60*/  ISETP.GE.U32.AND.EX P0, PT, R7, R13, PT, P0 ;  /* 0x0000000d0700720c */ /* 0x000fda0003f06100 */
[----:B------:R-:W-:Y:S05]  /*0f70*/  @!P0 BRA `(.L_x_27) ;  /* 0x0000000000248947 */ /* 0x000fea0003800000 */
[----:B012---:R-:W-:Y:S02]  /*0f80*/  IMAD.MOV.U32 R19, RZ, RZ, R27 ;  /* 0x000000ffff137224 */ /* 0x007fe400078e001b */
        /* <DEDUP_REMOVED lines=8> */
.L_x_27:
[----:B------:R-:W-:-:S04]  /*1010*/  ISETP.GE.U32.AND P0, PT, R21, R14, PT ;  /* 0x0000000e1500720c */ /* 0x000fc80003f06070 */
        /* <DEDUP_REMOVED lines=11> */
.L_x_29:
[----:B-1----:R-:W-:Y:S02]  /*10d0*/  IMAD.MOV.U32 R18, RZ, RZ, R22 ;  /* 0x000000ffff127224 */ /* 0x002fe400078e0016 */
[----:B0-2---:R-:W-:-:S05]  /*10e0*/  IMAD.MOV.U32 R19, RZ, RZ, R29 ;  /* 0x000000ffff137224 */ /* 0x005fca00078e001d */
[----:B------:R0:W2:Y:S02]  /*10f0*/  LDG.E R20, desc[UR4][R18.64] ;  /* 0x0000000412147981 */ /* 0x0000a4000c1e1900 */
[----:B0-----:R-:W-:Y:S02]  /*1100*/  IMAD.MOV.U32 R18, RZ, RZ, R2 ;  /* 0x000000ffff127224 */ /* 0x001fe400078e0002 */
[----:B------:R-:W-:-:S05]  /*1110*/  IMAD.MOV.U32 R19, RZ, RZ, R27 ;  /* 0x000000ffff137224 */ /* 0x000fca00078e001b */
        /* <DEDUP_REMOVED lines=12> */
.L_x_28:
[----:B------:R-:W-:Y:S05]  /*11e0*/  BSYNC.RECONVERGENT B1 ;  /* 0x0000000000017941 */ /* 0x000fea0003800200 */
.L_x_26:
[----:B------:R-:W-:Y:S01]  /*11f0*/  ISETP.NE.AND P0, PT, R6, 0x2, PT ;  /* 0x000000020600780c */ /* 0x000fe20003f05270 */
[----:B------:R-:W-:Y:S02]  /*1200*/  IMAD.MOV.U32 R26, RZ, RZ, R2 ;  /* 0x000000ffff1a7224 */ /* 0x000fe400078e0002 */
[----:B------:R-:W-:-:S10]  /*1210*/  IMAD.MOV.U32 R28, RZ, RZ, R22 ;  /* 0x000000ffff1c7224 */ /* 0x000fd400078e0016 */
[----:B------:R-:W-:Y:S05]  /*1220*/  @!P0 BRA `(.L_x_21) ;  /* 0x0000000000448947 */ /* 0x000fea0003800000 */
[----:B------:R-:W-:-:S04]  /*1230*/  ISETP.GE.U32.AND P0, PT, R25, R12, PT ;  /* 0x0000000c1900720c */ /* 0x000fc80003f06070 */
[----:B------:R-:W-:-:S13]  /*1240*/  ISETP.GE.U32.AND.EX P0, PT, R7, R13, PT, P0 ;  /* 0x0000000d0700720c */ /* 0x000fda0003f06100 */
[----:B------:R-:W-:Y:S05]  /*1250*/  @!P0 BRA `(.L_x_30) ;  /* 0x00000000000c8947 */ /* 0x000fea0003800000 */
[----:B------:R-:W3:Y:S04]  /*1260*/  LDG.E R27, desc[UR4][R26.64] ;  /* 0x000000041a1b7981 */ /* 0x000ee8000c1e1900 */
[----:B---3--:R3:W-:Y:S01]  /*1270*/  STG.E desc[UR4][R8.64+0x8], R27 ;  /* 0x0000081b08007986 */ /* 0x0087e2000c101904 */
[----:B------:R-:W-:Y:S05]  /*1280*/  BRA `(.L_x_21) ;  /* 0x00000000002c7947 */ /* 0x000fea0003800000 */
.L_x_30:
[----:B------:R-:W-:-:S04]  /*1290*/  ISETP.GE.U32.AND P0, PT, R21, R14, PT ;  /* 0x0000000e1500720c */ /* 0x000fc80003f06070 */
[----:B------:R-:W-:-:S13]  /*12a0*/  ISETP.GE.U32.AND.EX P0, PT, R23, R15, PT, P0 ;  /* 0x0000000f1700720c */ /* 0x000fda0003f06100 */
[----:B------:R-:W-:Y:S05]  /*12b0*/  @!P0 BRA `(.L_x_31) ;  /* 0x00000000000c8947 */ /* 0x000fea0003800000 */
[----:B------:R-:W3:Y:S04]  /*12c0*/  LDG.E R29, desc[UR4][R28.64] ;  /* 0x000000041c1d7981 */ /* 0x000ee8000c1e1900 */
[----:B---3--:R4:W-:Y:S01]  /*12d0*/  STG.E desc[UR4][R8.64+0x8], R29 ;  /* 0x0000081d08007986 */ /* 0x0089e2000c101904 */
[----:B------:R-:W-:Y:S05]  /*12e0*/  BRA `(.L_x_21) ;  /* 0x0000000000147947 */ /* 0x000fea0003800000 */
.L_x_31:
[----:B------:R-:W3:Y:S04]  /*12f0*/  LDG.E R29, desc[UR4][R28.64] ;  /* 0x000000041c1d7981 */ /* 0x000ee8000c1e1900 */
[----:B------:R-:W3:Y:S02]  /*1300*/  LDG.E R26, desc[UR4][R26.64] ;  /* 0x000000041a1a7981 */ /* 0x000ee4000c1e1900 */
[----:B---3--:R-:W-:-:S13]  /*1310*/  ISETP.GT.AND P0, PT, R29, R26, PT ;  /* 0x0000001a1d00720c */ /* 0x008fda0003f04270 */
[----:B------:R3:W-:Y:S04]  /*1320*/  @!P0 STG.E desc[UR4][R8.64+0x8], R29 ;  /* 0x0000081d08008986 */ /* 0x0007e8000c101904 */
[----:B------:R3:W-:Y:S02]  /*1330*/  @P0 STG.E desc[UR4][R8.64+0x8], R26 ;  /* 0x0000081a08000986 */ /* 0x0007e4000c101904 */
.L_x_21:
[----:B------:R-:W-:Y:S05]  /*1340*/  BSYNC.RECONVERGENT B0 ;  /* 0x0000000000007941 */ /* 0x000fea0003800200 */
.L_x_20:
[----:B------:R-:W-:Y:S01]  /*1350*/  ISETP.GE.AND P0, PT, R3, 0x4, PT ;  /* 0x000000040300780c */ /* 0x000fe20003f06270 */
[----:B------:R-:W-:Y:S01]  /*1360*/  BSSY.RECONVERGENT B0, `(.L_x_32) ;  /* 0x0000013000007945 */ /* 0x000fe20003800200 */
[----:B------:R-:W-:Y:S01]  /*1370*/  ISETP.NE.AND P1, PT, R6, RZ, PT ;  /* 0x000000ff0600720c */ /* 0x000fe20003f25270 */
[----:B------:R-:W-:-:S10]  /*1380*/  IMAD.MOV.U32 R7, RZ, RZ, RZ ;  /* 0x000000ffff077224 */ /* 0x000fd400078e00ff */
[----:B------:R-:W-:Y:S05]  /*1390*/  @!P0 BRA `(.L_x_33) ;  /* 0x00000000003c8947 */ /* 0x000fea0003800000 */
[----:B------:R-:W-:Y:S01]  /*13a0*/  LOP3.LUT R7, R4, 0x7ffffffc, RZ, 0xc0, !PT ;  /* 0x7ffffffc04077812 */ /* 0x000fe200078ec0ff */
[----:B------:R-:W-:-:S07]  /*13b0*/  IMAD.MOV.U32 R15, RZ, RZ, RZ ;  /* 0x000000ffff0f7224 */ /* 0x000fce00078e00ff */
.L_x_34:
[----:B01234-:R-:W-:-:S05]  /*13c0*/  IMAD.WIDE.U32 R8, R15, 0x4, R16 ;  /* 0x000000040f087825 */ /* 0x01ffca00078e0010 */
[----:B------:R-:W2:Y:S01]  /*13d0*/  LDG.E R19, desc[UR4][R8.64] ;  /* 0x0000000408137981 */ /* 0x000ea2000c1e1900 */
[----:B------:R-:W-:-:S05]  /*13e0*/  IMAD.WIDE.U32 R12, R15, 0x4, R10 ;  /* 0x000000040f0c7825 */ /* 0x000fca00078e000a */
[----:B--2---:R0:W-:Y:S04]  /*13f0*/  STG.E desc[UR4][R12.64], R19 ;  /* 0x000000130c007986 */ /* 0x0041e8000c101904 */
[----:B------:R-:W2:Y:S04]  /*1400*/  LDG.E R21, desc[UR4][R8.64+0x4] ;  /* 0x0000040408157981 */ /* 0x000ea8000c1e1900 */
[----:B--2---:R0:W-:Y:S04]  /*1410*/  STG.E desc[UR4][R12.64+0x4], R21 ;  /* 0x000004150c007986 */ /* 0x0041e8000c101904 */
[----:B------:R-:W2:Y:S04]  /*1420*/  LDG.E R23, desc[UR4][R8.64+0x8] ;  /* 0x0000080408177981 */ /* 0x000ea8000c1e1900 */
[----:B--2---:R0:W-:Y:S04]  /*1430*/  STG.E desc[UR4][R12.64+0x8], R23 ;  /* 0x000008170c007986 */ /* 0x0041e8000c101904 */
[----:B------:R-:W2:Y:S01]  /*1440*/  LDG.E R25, desc[UR4][R8.64+0xc] ;  /* 0x00000c0408197981 */ /* 0x000ea2000c1e1900 */
[----:B------:R-:W-:-:S05]  /*1450*/  VIADD R15, R15, 0x4 ;  /* 0x000000040f0f7836 */ /* 0x000fca0000000000 */
[----:B------:R-:W-:Y:S01]  /*1460*/  ISETP.NE.AND P0, PT, R15, R7, PT ;  /* 0x000000070f00720c */ /* 0x000fe20003f05270 */
[----:B--2---:R0:W-:-:S12]  /*1470*/  STG.E desc[UR4][R12.64+0xc], R25 ;  /* 0x00000c190c007986 */ /* 0x0041d8000c101904 */
[----:B------:R-:W-:Y:S05]  /*1480*/  @P0 BRA `(.L_x_34) ;  /* 0xfffffffc00cc0947 */ /* 0x000fea000383ffff */
.L_x_33:
[----:B------:R-:W-:Y:S05]  /*1490*/  BSYNC.RECONVERGENT B0 ;  /* 0x0000000000007941 */ /* 0x000fea0003800200 */
.L_x_32:
[----:B------:R-:W-:Y:S05]  /*14a0*/  @!P1 BRA `(.L_x_35) ;  /* 0x0000000000309947 */ /* 0x000fea0003800000 */
[----:B------:R-:W-:-:S05]  /*14b0*/  IMAD.WIDE.U32 R16, R7, 0x4, R16 ;  /* 0x0000000407107825 */ /* 0x000fca00078e0010 */
[----:B01234-:R-:W2:Y:S01]  /*14c0*/  LDG.E R9, desc[UR4][R16.64] ;  /* 0x0000000410097981 */ /* 0x01fea2000c1e1900 */
[----:B------:R-:W-:Y:S01]  /*14d0*/  IMAD.WIDE.U32 R10, R7, 0x4, R10 ;  /* 0x00000004070a7825 */ /* 0x000fe200078e000a */
[----:B------:R-:W-:-:S04]  /*14e0*/  ISETP.NE.AND P0, PT, R6, 0x1, PT ;  /* 0x000000010600780c */ /* 0x000fc80003f05270 */
[----:B--2---:R0:W-:Y:S09]  /*14f0*/  STG.E desc[UR4][R10.64], R9 ;  /* 0x000000090a007986 */ /* 0x0041f2000c101904 */
[----:B------:R-:W-:Y:S05]  /*1500*/  @!P0 BRA `(.L_x_35) ;  /* 0x0000000000188947 */ /* 0x000fea0003800000 */
[----:B------:R-:W2:Y:S01]  /*1510*/  LDG.E R7, desc[UR4][R16.64+0x4] ;  /* 0x0000040410077981 */ /* 0x000ea2000c1e1900 */
[----:B------:R-:W-:-:S03]  /*1520*/  ISETP.NE.AND P0, PT, R6, 0x2, PT ;  /* 0x000000020600780c */ /* 0x000fc60003f05270 */
[----:B--2---:R1:W-:Y:S10]  /*1530*/  STG.E desc[UR4][R10.64+0x4], R7 ;  /* 0x000004070a007986 */ /* 0x0043f4000c101904 */
[----:B------:R-:W-:Y:S05]  /*1540*/  @!P0 BRA `(.L_x_35) ;  /* 0x0000000000088947 */ /* 0x000fea0003800000 */
[----:B------:R-:W2:Y:S04]  /*1550*/  LDG.E R17, desc[UR4][R16.64+0x8] ;  /* 0x0000080410117981 */ /* 0x000ea8000c1e1900 */
[----:B--2---:R2:W-:Y:S02]  /*1560*/  STG.E desc[UR4][R10.64+0x8], R17 ;  /* 0x000008110a007986 */ /* 0x0045e4000c101904 */
.L_x_35:
[----:B------:R-:W-:Y:S05]  /*1570*/  WARPSYNC.ALL ;  /* 0x0000000000007948 */ /* 0x000fea0003800000 */
[----:B------:R-:W-:Y:S06]  /*1580*/  BAR.SYNC.DEFER_BLOCKING 0x0 ;  /* 0x0000000000007b1d */ /* 0x000fec0000010000 */
.L_x_0:
[C---:B------:R-:W-:Y:S01]  /*1590*/  ISETP.GT.U32.AND P0, PT, R3.reuse, UR6, PT ;  /* 0x0000000603007c0c */ /* 0x040fe2000bf04070 */
[----:B------:R-:W-:Y:S01]  /*15a0*/  IMAD.SHL.U32 R3, R3, 0x2, RZ ;  /* 0x0000000203037824 */ /* 0x000fe200078e00ff */
[----:B------:R-:W-:-:S11]  /*15b0*/  SHF.R.U32.HI R5, RZ, 0x1, R5 ;  /* 0x00000001ff057819 */ /* 0x000fd60000011605 */
[----:B------:R-:W-:Y:S05]  /*15c0*/  @!P0 BRA `(.L_x_36) ;  /* 0xffffffe800a48947 */ /* 0x000fea000383ffff */
[----:B--2---:R-:W-:Y:S05]  /*15d0*/  EXIT ;  /* 0x000000000000794d */ /* 0x004fea0003800000 */
.L_x_37:
[----:B------:R-:W-:-:S00]  /*15e0*/  BRA `(.L_x_37) ;  /* 0xfffffffc00fc7947 */ /* 0x000fc0000383ffff */
[----:B------:R-:W-:-:S00]  /*15f0*/  NOP ;  /* 0x0000000000007918 */ /* 0x000fc00000000000 */
        /* <DEDUP_REMOVED lines=8> */
.L_x_38:


//--------------------- .nv.shared.reserved.0     --------------------------
	.section	.nv.shared.reserved.0,"aw",@nobits
	.weak		__nv_reservedSMEM_offset_0_alias
	.size		__nv_reservedSMEM_offset_0_alias, 0, 64
	.other		__nv_reservedSMEM_offset_0_alias,@"STO_CUDA_RESERVED_SHARED STV_DEFAULT"
__nv_reservedSMEM_offset_0_alias:
	.zero		0
	.zero		64


//--------------------- .nv.constant0._Z6kernelPiS_ --------------------------
	.section	.nv.constant0._Z6kernelPiS_,"a",@progbits
	.sectionflags	@""
	.align	4
.nv.constant0._Z6kernelPiS_:
	.zero		912


//--------------------- SYMBOLS --------------------------

	.type		.nv.reservedSmem.offset0,@object
	.size		.nv.reservedSmem.offset0,0x4
